//
// Generated by NVIDIA NVVM Compiler
//
// Compiler Build ID: CL-36424714
// Cuda compilation tools, release 13.0, V13.0.88
// Based on NVVM 20.0.0
//

.version 9.0
.target sm_100
.address_size 64

	// .globl	_Z10warpReducePi
.extern .func  (.param .b32 func_retval0) vprintf
(
	.param .b64 vprintf_param_0,
	.param .b64 vprintf_param_1
)
;
.global .align 1 .b8 $str[46] = {76, 97, 110, 73, 100, 32, 37, 100, 32, 84, 104, 114, 101, 97, 100, 32, 37, 100, 32, 118, 97, 108, 117, 101, 32, 61, 32, 37, 100, 32, 114, 101, 115, 32, 118, 97, 108, 117, 101, 32, 61, 32, 37, 100, 10};
.global .align 1 .b8 $str$1[28] = {84, 104, 114, 101, 97, 100, 32, 37, 100, 32, 102, 105, 110, 97, 108, 32, 118, 97, 108, 117, 101, 32, 61, 32, 37, 100, 10};

.visible .entry _Z10warpReducePi(
	.param .u64 .ptr .align 1 _Z10warpReducePi_param_0
)
{
	.local .align 16 .b8 	__local_depot0[16];
	.reg .b64 	%SP;
	.reg .b64 	%SPL;
	.reg .pred 	%p<6>;
	.reg .b32 	%r<18>;
	.reg .b64 	%rd<9>;

	mov.u64 	%SPL, __local_depot0;
	cvta.local.u64 	%SP, %SPL;
	ld.param.u64 	%rd1, [_Z10warpReducePi_param_0];
	cvta.to.global.u64 	%rd2, %rd1;
	mov.u32 	%r2, %tid.x;
	mul.wide.u32 	%rd3, %r2, 4;
	add.s64 	%rd4, %rd2, %rd3;
	ld.global.u32 	%r3, [%rd4];
	// begin inline asm
	activemask.b32 %r1;
	// end inline asm
	shfl.sync.down.b32	%r4|%p1, %r3, 16, 31, %r1;
	add.s32 	%r5, %r4, %r3;
	shfl.sync.down.b32	%r6|%p2, %r5, 8, 31, %r1;
	add.s32 	%r7, %r6, %r5;
	shfl.sync.down.b32	%r8|%p3, %r7, 4, 31, %r1;
	add.s32 	%r9, %r8, %r7;
	shfl.sync.down.b32	%r10|%p4, %r9, 2, 31, %r1;
	add.s32 	%r11, %r10, %r9;
	shfl.sync.down.b32	%r12|%p5, %r11, 1, 31, %r1;
	add.s32 	%r13, %r12, %r11;
	add.u64 	%rd5, %SP, 0;
	add.u64 	%rd6, %SPL, 0;
	and.b32  	%r14, %r2, 31;
	mov.b32 	%r15, 0;
	st.local.v4.u32 	[%rd6], {%r14, %r2, %r13, %r15};
	mov.u64 	%rd7, $str;
	cvta.global.u64 	%rd8, %rd7;
	{ // callseq 0, 0
	.param .b64 param0;
	st.param.b64 	[param0], %rd8;
	.param .b64 param1;
	st.param.b64 	[param1], %rd5;
	.param .b32 retval0;
	call.uni (retval0), 
	vprintf, 
	(
	param0, 
	param1
	);
	ld.param.b32 	%r16, [retval0];
	} // callseq 0
	ret;

}
	// .globl	_Z5scan4v
.visible .entry _Z5scan4v()
{
	.local .align 8 .b8 	__local_depot1[8];
	.reg .b64 	%SP;
	.reg .b64 	%SPL;
	.reg .pred 	%p<7>;
	.reg .b32 	%r<16>;
	.reg .b64 	%rd<5>;

	mov.u64 	%SPL, __local_depot1;
	cvta.local.u64 	%SP, %SPL;
	mov.u32 	%r1, %tid.x;
	not.b32 	%r2, %r1;
	and.b32  	%r3, %r1, 7;
	and.b32  	%r4, %r2, 31;
	shfl.sync.up.b32	%r5|%p1, %r4, 1, 6144, -1;
	setp.eq.s32 	%p2, %r3, 0;
	selp.b32 	%r6, 0, %r5, %p2;
	add.s32 	%r7, %r6, %r4;
	shfl.sync.up.b32	%r8|%p3, %r7, 2, 6144, -1;
	setp.lt.u32 	%p4, %r3, 2;
	selp.b32 	%r9, 0, %r8, %p4;
	add.s32 	%r10, %r9, %r7;
	shfl.sync.up.b32	%r11|%p5, %r10, 4, 6144, -1;
	setp.lt.u32 	%p6, %r3, 4;
	selp.b32 	%r12, 0, %r11, %p6;
	add.s32 	%r13, %r12, %r10;
	add.u64 	%rd1, %SP, 0;
	add.u64 	%rd2, %SPL, 0;
	st.local.v2.u32 	[%rd2], {%r1, %r13};
	mov.u64 	%rd3, $str$1;
	cvta.global.u64 	%rd4, %rd3;
	{ // callseq 1, 0
	.param .b64 param0;
	st.param.b64 	[param0], %rd4;
	.param .b64 param1;
	st.param.b64 	[param1], %rd1;
	.param .b32 retval0;
	call.uni (retval0), 
	vprintf, 
	(
	param0, 
	param1
	);
	ld.param.b32 	%r14, [retval0];
	} // callseq 1
	ret;

}


// ===== COMPILED SASS (sm_100) =====

	.target	sm_100

	.elftype	@"ET_EXEC"


//--------------------- .note.nv.tkinfo           --------------------------
	.section	.note.nv.tkinfo,"",@"SHT_NOTE"
	.sectionflags	@"SHF_NOTE_NV_TKINFO"
	.tkinfo
        /*0018*/ 	.word	0x00000002
        /*0030*/ 	.string	""
        /*0030*/ 	.string	"ptxas"
        /*0030*/ 	.string	"Cuda compilation tools, release 13.0, V13.0.88"
        /*0030*/ 	.string	"Build cuda_13.0.r13.0/compiler.36424714_0"
        /*0030*/ 	.string	"-arch sm_100 -m 64 "



//--------------------- .note.nv.cuinfo           --------------------------
	.section	.note.nv.cuinfo,"",@"SHT_NOTE"
	.sectionflags	@"SHF_NOTE_NV_CUINFO"
        /*0018*/ 	.short	0x0002
        /*001a*/ 	.short	0x0064
        /*001c*/ 	.short	0x0082
	.zero		2


//--------------------- .nv.info                  --------------------------
	.section	.nv.info,"",@"SHT_CUDA_INFO"
	.align	4


	//----- nvinfo : EIATTR_REGCOUNT
	.align		4
        /*0000*/ 	.byte	0x04, 0x2f
        /*0002*/ 	.short	(.L_3 - .L_2)
	.align		4
.L_2:
        /*0004*/ 	.word	index@(_Z10warpReducePi)
        /*0008*/ 	.word	0x00000018


	//----- nvinfo : EIATTR_FRAME_SIZE
	.align		4
.L_3:
        /*000c*/ 	.byte	0x04, 0x11
        /*000e*/ 	.short	(.L_5 - .L_4)
	.align		4
.L_4:
        /*0010*/ 	.word	index@(_Z10warpReducePi)
        /*0014*/ 	.word	0x00000010


	//----- nvinfo : EIATTR_REGCOUNT
	.align		4
.L_5:
        /*0018*/ 	.byte	0x04, 0x2f
        /*001a*/ 	.short	(.L_7 - .L_6)
	.align		4
.L_6:
        /*001c*/ 	.word	index@(_Z5scan4v)
        /*0020*/ 	.word	0x00000018


	//----- nvinfo : EIATTR_FRAME_SIZE
	.align		4
.L_7:
        /*0024*/ 	.byte	0x04, 0x11
        /*0026*/ 	.short	(.L_9 - .L_8)
	.align		4
.L_8:
        /*0028*/ 	.word	index@(_Z5scan4v)
        /*002c*/ 	.word	0x00000008


	//----- nvinfo : EIATTR_MIN_STACK_SIZE
	.align		4
.L_9:
        /*0030*/ 	.byte	0x04, 0x12
        /*0032*/ 	.short	(.L_11 - .L_10)
	.align		4
.L_10:
        /*0034*/ 	.word	index@(_Z5scan4v)
        /*0038*/ 	.word	0x00000008


	//----- nvinfo : EIATTR_MIN_STACK_SIZE
	.align		4
.L_11:
        /*003c*/ 	.byte	0x04, 0x12
        /*003e*/ 	.short	(.L_13 - .L_12)
	.align		4
.L_12:
        /*0040*/ 	.word	index@(_Z10warpReducePi)
        /*0044*/ 	.word	0x00000010
.L_13:


//--------------------- .nv.compat                --------------------------
	.section	.nv.compat,"",@"SHT_CUDA_COMPAT_INFO"
	.align	4
        /*0000*/ 	.byte	0x02, 0x09, 0x00, 0x00, 0x02, 0x02, 0x01, 0x00, 0x02, 0x05, 0x05, 0x00, 0x03, 0x07, 0x01, 0x01
        /*0010*/ 	.byte	0x02, 0x03, 0x00, 0x00, 0x02, 0x06, 0x01, 0x00, 0x04, 0x0b, 0x08, 0x00, 0x09, 0x00, 0x00, 0x00
        /*0020*/ 	.byte	0x00, 0x00, 0x00, 0x00


//--------------------- .nv.info._Z5scan4v        --------------------------
	.section	.nv.info._Z5scan4v,"",@"SHT_CUDA_INFO"
	.sectionflags	@""
	.align	4


	//----- nvinfo : EIATTR_CUDA_API_VERSION
	.align		4
        /*0000*/ 	.byte	0x04, 0x37
        /*0002*/ 	.short	(.L_15 - .L_14)
.L_14:
        /*0004*/ 	.word	0x00000082


	//----- nvinfo : EIATTR_SPARSE_MMA_MASK
	.align		4
.L_15:
        /*0008*/ 	.byte	0x03, 0x50
        /*000a*/ 	.short	0x0000


	//----- nvinfo : EIATTR_MAXREG_COUNT
	.align		4
        /*000c*/ 	.byte	0x03, 0x1b
        /*000e*/ 	.short	0x00ff


	//----- nvinfo : EIATTR_EXTERNS
	.align		4
        /*0010*/ 	.byte	0x04, 0x0f
        /*0012*/ 	.short	(.L_17 - .L_16)


	//   ....[0]....
	.align		4
.L_16:
        /*0014*/ 	.word	index@(vprintf)


	//----- nvinfo : EIATTR_MERCURY_ISA_VERSION
	.align		4
.L_17:
        /*0018*/ 	.byte	0x03, 0x5f
        /*001a*/ 	.short	0x0101


	//----- nvinfo : EIATTR_COOP_GROUP_MASK_REGIDS
	.align		4
        /*001c*/ 	.byte	0x04, 0x29
        /*001e*/ 	.short	(.L_19 - .L_18)


	//   ....[0]....
.L_18:
        /*0020*/ 	.word	0xffffffff


	//   ....[1]....
        /*0024*/ 	.word	0xffffffff


	//   ....[2]....
        /*0028*/ 	.word	0xffffffff


	//----- nvinfo : EIATTR_COOP_GROUP_INSTR_OFFSETS
	.align		4
.L_19:
        /*002c*/ 	.byte	0x04, 0x28
        /*002e*/ 	.short	(.L_21 - .L_20)


	//   ....[0]....
.L_20:
        /*0030*/ 	.word	0x00000090


	//   ....[1]....
        /*0034*/ 	.word	0x000000d0


	//   ....[2]....
        /*0038*/ 	.word	0x00000130


	//----- nvinfo : EIATTR_VRC_CTA_INIT_COUNT
	.align		4
.L_21:
        /*003c*/ 	.byte	0x02, 0x4a
	.zero		1
	.zero		1


	//----- nvinfo : EIATTR_SYSCALL_OFFSETS
	.align		4
        /*0040*/ 	.byte	0x04, 0x46
        /*0042*/ 	.short	(.L_23 - .L_22)


	//   ....[0]....
.L_22:
        /*0044*/ 	.word	0x000001c0


	//----- nvinfo : EIATTR_EXIT_INSTR_OFFSETS
	.align		4
.L_23:
        /*0048*/ 	.byte	0x04, 0x1c
        /*004a*/ 	.short	(.L_25 - .L_24)


	//   ....[0]....
.L_24:
        /*004c*/ 	.word	0x000001d0


	//----- nvinfo : EIATTR_SW_WAR
	.align		4
.L_25:
        /*0050*/ 	.byte	0x04, 0x36
        /*0052*/ 	.short	(.L_27 - .L_26)
.L_26:
        /*0054*/ 	.word	0x00000008
.L_27:


//--------------------- .nv.info._Z10warpReducePi --------------------------
	.section	.nv.info._Z10warpReducePi,"",@"SHT_CUDA_INFO"
	.sectionflags	@""
	.align	4


	//----- nvinfo : EIATTR_CUDA_API_VERSION
	.align		4
        /*0000*/ 	.byte	0x04, 0x37
        /*0002*/ 	.short	(.L_29 - .L_28)
.L_28:
        /*0004*/ 	.word	0x00000082


	//----- nvinfo : EIATTR_KPARAM_INFO
	.align		4
.L_29:
        /*0008*/ 	.byte	0x04, 0x17
        /*000a*/ 	.short	(.L_31 - .L_30)
.L_30:
        /*000c*/ 	.word	0x00000000
        /*0010*/ 	.short	0x0000
        /*0012*/ 	.short	0x0000
        /*0014*/ 	.byte	0x00, 0xf5, 0x21, 0x00


	//----- nvinfo : EIATTR_SPARSE_MMA_MASK
	.align		4
.L_31:
        /*0018*/ 	.byte	0x03, 0x50
        /*001a*/ 	.short	0x0000


	//----- nvinfo : EIATTR_MAXREG_COUNT
	.align		4
        /*001c*/ 	.byte	0x03, 0x1b
        /*001e*/ 	.short	0x00ff


	//----- nvinfo : EIATTR_EXTERNS
	.align		4
        /*0020*/ 	.byte	0x04, 0x0f
        /*0022*/ 	.short	(.L_33 - .L_32)


	//   ....[0]....
	.align		4
.L_32:
        /*0024*/ 	.word	index@(vprintf)


	//----- nvinfo : EIATTR_MERCURY_ISA_VERSION
	.align		4
.L_33:
        /*0028*/ 	.byte	0x03, 0x5f
        /*002a*/ 	.short	0x0101


	//----- nvinfo : EIATTR_COOP_GROUP_MASK_REGIDS
	.align		4
        /*002c*/ 	.byte	0x04, 0x29
        /*002e*/ 	.short	(.L_35 - .L_34)


	//   ....[0]....
.L_34:
        /*0030*/ 	.word	0x05000000


	//   ....[1]....
        /*0034*/ 	.word	0x05000000


	//   ....[2]....
        /*0038*/ 	.word	0x05000000


	//   ....[3]....
        /*003c*/ 	.word	0x05000000


	//   ....[4]....
        /*0040*/ 	.word	0x05000000


	//----- nvinfo : EIATTR_COOP_GROUP_INSTR_OFFSETS
	.align		4
.L_35:
        /*0044*/ 	.byte	0x04, 0x28
        /*0046*/ 	.short	(.L_37 - .L_36)


	//   ....[0]....
.L_36:
        /*0048*/ 	.word	0x000000f0


	//   ....[1]....
        /*004c*/ 	.word	0x00000120


	//   ....[2]....
        /*0050*/ 	.word	0x00000150


	//   ....[3]....
        /*0054*/ 	.word	0x00000170


	//   ....[4]....
        /*0058*/ 	.word	0x000001a0


	//----- nvinfo : EIATTR_VRC_CTA_INIT_COUNT
	.align		4
.L_37:
        /*005c*/ 	.byte	0x02, 0x4a
	.zero		1
	.zero		1


	//----- nvinfo : EIATTR_SYSCALL_OFFSETS
	.align		4
        /*0060*/ 	.byte	0x04, 0x46
        /*0062*/ 	.short	(.L_39 - .L_38)


	//   ....[0]....
.L_38:
        /*0064*/ 	.word	0x000001f0


	//----- nvinfo : EIATTR_EXIT_INSTR_OFFSETS
	.align		4
.L_39:
        /*0068*/ 	.byte	0x04, 0x1c
        /*006a*/ 	.short	(.L_41 - .L_40)


	//   ....[0]....
.L_40:
        /*006c*/ 	.word	0x00000200


	//----- nvinfo : EIATTR_CBANK_PARAM_SIZE
	.align		4
.L_41:
        /*0070*/ 	.byte	0x03, 0x19
        /*0072*/ 	.short	0x0008


	//----- nvinfo : EIATTR_PARAM_CBANK
	.align		4
        /*0074*/ 	.byte	0x04, 0x0a
        /*0076*/ 	.short	(.L_43 - .L_42)
	.align		4
.L_42:
        /*0078*/ 	.word	index@(.nv.constant0._Z10warpReducePi)
        /*007c*/ 	.short	0x0380
        /*007e*/ 	.short	0x0008


	//----- nvinfo : EIATTR_SW_WAR
	.align		4
.L_43:
        /*0080*/ 	.byte	0x04, 0x36
        /*0082*/ 	.short	(.L_45 - .L_44)
.L_44:
        /*0084*/ 	.word	0x00000008
.L_45:


//--------------------- .nv.callgraph             --------------------------
	.section	.nv.callgraph,"",@"SHT_CUDA_CALLGRAPH"
	.align	4
	.sectionentsize	8
	.align		4
        /*0000*/ 	.word	0x00000000
	.align		4
        /*0004*/ 	.word	0xffffffff
	.align		4
        /*0008*/ 	.word	index@(_Z5scan4v)
	.align		4
        /*000c*/ 	.word	index@(vprintf)
	.align		4
        /*0010*/ 	.word	index@(_Z10warpReducePi)
	.align		4
        /*0014*/ 	.word	index@(vprintf)
	.align		4
        /*0018*/ 	.word	0x00000000
	.align		4
        /*001c*/ 	.word	0xfffffffe
	.align		4
        /*0020*/ 	.word	0x00000000
	.align		4
        /*0024*/ 	.word	0xfffffffd
	.align		4
        /*0028*/ 	.word	0x00000000
	.align		4
        /*002c*/ 	.word	0xfffffffc


//--------------------- .nv.constant4             --------------------------
	.section	.nv.constant4,"a",@progbits
	.align	8
	.align		8
.nv.constant4:
        /*0000*/ 	.dword	vprintf
	.align		8
        /*0008*/ 	.dword	$str
	.align		8
        /*0010*/ 	.dword	$str$1


//--------------------- .text._Z5scan4v           --------------------------
	.section	.text._Z5scan4v,"ax",@progbits
	.align	128
        .global         _Z5scan4v
        .type           _Z5scan4v,@function
        .size           _Z5scan4v,(.L_x_4 - _Z5scan4v)
        .other          _Z5scan4v,@"STO_CUDA_ENTRY STV_DEFAULT"
_Z5scan4v:
.text._Z5scan4v:
[----:B------:R-:W0:Y:S01]  /*0000*/  LDC R1, c[0x0][0x37c] ;  /* 0x0000df00ff017b82 */ /* 0x000e220000000800 */
[----:B------:R-:W1:Y:S01]  /*0010*/  S2R R8, SR_TID.X ;  /* 0x0000000000087919 */ /* 0x000e620000002100 */
[----:B0-----:R-:W-:Y:S01]  /*0020*/  VIADD R1, R1, 0xfffffff8 ;  /* 0xfffffff801017836 */ /* 0x001fe20000000000 */
[----:B------:R-:W0:Y:S01]  /*0030*/  LDCU UR4, c[0x0][0x2f8] ;  /* 0x00005f00ff0477ac */ /* 0x000e220008000800 */
[----:B------:R-:W2:Y:S01]  /*0040*/  LDCU.64 UR6, c[0x4][0x10] ;  /* 0x01000200ff0677ac */ /* 0x000ea20008000a00 */
[----:B------:R-:W3:Y:S01]  /*0050*/  LDCU UR5, c[0x0][0x2fc] ;  /* 0x00005f80ff0577ac */ /* 0x000ee20008000800 */
[C---:B-1----:R-:W-:Y:S02]  /*0060*/  LOP3.LUT R3, R8.reuse, 0x1f, RZ, 0xc, !PT ;  /* 0x0000001f08037812 */ /* 0x042fe400078e0cff */
[C---:B------:R-:W-:Y:S02]  /*0070*/  LOP3.LUT P0, RZ, R8.reuse, 0x7, RZ, 0xc0, !PT ;  /* 0x0000000708ff7812 */ /* 0x040fe4000780c0ff */
[----:B------:R-:W-:Y:S01]  /*0080*/  LOP3.LUT R2, R8, 0x7, RZ, 0xc0, !PT ;  /* 0x0000000708027812 */ /* 0x000fe200078ec0ff */
[----:B------:R-:W1:Y:S02]  /*0090*/  SHFL.UP PT, R0, R3, 0x1, 0x1800 ;  /* 0x0438000003007f89 */ /* 0x000e6400000e0000 */
[----:B-1----:R-:W-:-:S02]  /*00a0*/  SEL R0, R0, RZ, P0 ;  /* 0x000000ff00007207 */ /* 0x002fc40000000000 */
[----:B------:R-:W-:-:S03]  /*00b0*/  ISETP.GE.U32.AND P0, PT, R2, 0x2, PT ;  /* 0x000000020200780c */ /* 0x000fc60003f06070 */
[----:B------:R-:W-:-:S05]  /*00c0*/  IMAD.IADD R4, R3, 0x1, R0 ;  /* 0x0000000103047824 */ /* 0x000fca00078e0200 */
[----:B------:R-:W1:Y:S02]  /*00d0*/  SHFL.UP PT, R0, R4, 0x2, 0x1800 ;  /* 0x0458000004007f89 */ /* 0x000e6400000e0000 */
[----:B-1----:R-:W-:Y:S02]  /*00e0*/  SEL R5, R0, RZ, P0 ;  /* 0x000000ff00057207 */ /* 0x002fe40000000000 */
[----:B------:R-:W-:Y:S02]  /*00f0*/  ISETP.GE.U32.AND P0, PT, R2, 0x4, PT ;  /* 0x000000040200780c */ /* 0x000fe40003f06070 */
[----:B------:R-:W-:Y:S01]  /*0100*/  MOV R2, 0x0 ;  /* 0x0000000000027802 */ /* 0x000fe20000000f00 */
[----:B------:R-:W-:Y:S02]  /*0110*/  IMAD.IADD R0, R4, 0x1, R5 ;  /* 0x0000000104007824 */ /* 0x000fe400078e0205 */
[----:B--2---:R-:W-:-:S03]  /*0120*/  IMAD.U32 R4, RZ, RZ, UR6 ;  /* 0x00000006ff047e24 */ /* 0x004fc6000f8e00ff */
[----:B------:R-:W1:Y:S01]  /*0130*/  SHFL.UP PT, R5, R0, 0x4, 0x1800 ;  /* 0x0498000000057f89 */ /* 0x000e6200000e0000 */
[----:B------:R-:W2:Y:S01]  /*0140*/  LDC.64 R2, c[0x4][R2] ;  /* 0x0100000002027b82 */ /* 0x000ea20000000a00 */
[----:B-1----:R-:W-:Y:S02]  /*0150*/  SEL R5, R5, RZ, P0 ;  /* 0x000000ff05057207 */ /* 0x002fe40000000000 */
[----:B0-----:R-:W-:-:S03]  /*0160*/  IADD3 R6, P0, PT, R1, UR4, RZ ;  /* 0x0000000401067c10 */ /* 0x001fc6000ff1e0ff */
[----:B------:R-:W-:Y:S02]  /*0170*/  IMAD.IADD R9, R0, 0x1, R5 ;  /* 0x0000000100097824 */ /* 0x000fe400078e0205 */
[----:B------:R-:W-:Y:S02]  /*0180*/  IMAD.U32 R5, RZ, RZ, UR7 ;  /* 0x00000007ff057e24 */ /* 0x000fe4000f8e00ff */
[----:B---3--:R-:W-:Y:S01]  /*0190*/  IMAD.X R7, RZ, RZ, UR5, P0 ;  /* 0x00000005ff077e24 */ /* 0x008fe200080e06ff */
[----:B------:R0:W-:Y:S06]  /*01a0*/  STL.64 [R1], R8 ;  /* 0x0000000801007387 */ /* 0x0001ec0000100a00 */
[----:B------:R-:W-:-:S07]  /*01b0*/  LEPC R20, `(.L_x_0) ;  /* 0x000000001014794e */ /* 0x000fce0000000000 */
[----:B0-2---:R-:W-:Y:S05]  /*01c0*/  CALL.ABS.NOINC R2 ;  /* 0x0000000002007343 */ /* 0x005fea0003c00000 */
.L_x_0:
[----:B------:R-:W-:Y:S05]  /*01d0*/  EXIT ;  /* 0x000000000000794d */ /* 0x000fea0003800000 */
.L_x_1:
[----:B------:R-:W-:-:S00]  /*01e0*/  BRA `(.L_x_1) ;  /* 0xfffffffc00fc7947 */ /* 0x000fc0000383ffff */
[----:B------:R-:W-:-:S00]  /*01f0*/  NOP ;  /* 0x0000000000007918 */ /* 0x000fc00000000000 */
        /* <DEDUP_REMOVED lines=8> */
.L_x_4:


//--------------------- .text._Z10warpReducePi    --------------------------
	.section	.text._Z10warpReducePi,"ax",@progbits
	.align	128
        .global         _Z10warpReducePi
        .type           _Z10warpReducePi,@function
        .size           _Z10warpReducePi,(.L_x_5 - _Z10warpReducePi)
        .other          _Z10warpReducePi,@"STO_CUDA_ENTRY STV_DEFAULT"
_Z10warpReducePi:
.text._Z10warpReducePi:
[----:B------:R-:W0:Y:S01]  /*0000*/  LDC R1, c[0x0][0x37c] ;  /* 0x0000df00ff017b82 */ /* 0x000e220000000800 */
[----:B------:R-:W1:Y:S07]  /*0010*/  S2R R9, SR_TID.X ;  /* 0x0000000000097919 */ /* 0x000e6e0000002100 */
[----:B------:R-:W1:Y:S01]  /*0020*/  LDC.64 R4, c[0x0][0x380] ;  /* 0x0000e000ff047b82 */ /* 0x000e620000000a00 */
[----:B------:R-:W2:Y:S01]  /*0030*/  LDCU.64 UR4, c[0x0][0x358] ;  /* 0x00006b00ff0477ac */ /* 0x000ea20008000a00 */
[----:B------:R-:W-:Y:S01]  /*0040*/  VOTE.ANY R0, PT, PT ;  /* 0x0000000000007806 */ /* 0x000fe200038e0100 */
[----:B------:R-:W-:-:S02]  /*0050*/  HFMA2 R11, -RZ, RZ, 0, 0 ;  /* 0x00000000ff0b7431 */ /* 0x000fc400000001ff */
[----:B0-----:R-:W-:Y:S01]  /*0060*/  VIADD R1, R1, 0xfffffff0 ;  /* 0xfffffff001017836 */ /* 0x001fe20000000000 */
[----:B------:R-:W0:Y:S01]  /*0070*/  LDCU.64 UR6, c[0x4][0x8] ;  /* 0x01000100ff0677ac */ /* 0x000e220008000a00 */
[----:B-1----:R-:W-:-:S06]  /*0080*/  IMAD.WIDE.U32 R4, R9, 0x4, R4 ;  /* 0x0000000409047825 */ /* 0x002fcc00078e0004 */
[----:B--2---:R0:W2:Y:S01]  /*0090*/  LDG.E R5, desc[UR4][R4.64] ;  /* 0x0000000404057981 */ /* 0x0040a2000c1e1900 */
[----:B------:R-:W-:Y:S01]  /*00a0*/  LOP3.LUT R8, R9, 0x1f, RZ, 0xc0, !PT ;  /* 0x0000001f09087812 */ /* 0x000fe200078ec0ff */
[----:B------:R-:W1:Y:S01]  /*00b0*/  LDCU UR4, c[0x0][0x2f8] ;  /* 0x00005f00ff0477ac */ /* 0x000e620008000800 */
[----:B------:R-:W3:Y:S01]  /*00c0*/  LDCU UR5, c[0x0][0x2fc] ;  /* 0x00005f80ff0577ac */ /* 0x000ee20008000800 */
[----:B0-----:R-:W-:Y:S02]  /*00d0*/  MOV R4, UR6 ;  /* 0x0000000600047c02 */ /* 0x001fe40008000f00 */
[----:B-1----:R-:W-:Y:S01]  /*00e0*/  IADD3 R6, P0, PT, R1, UR4, RZ ;  /* 0x0000000401067c10 */ /* 0x002fe2000ff1e0ff */
[----:B--2---:R-:W0:Y:S02]  /*00f0*/  SHFL.DOWN PT, R2, R5, 0x10, 0x1f ;  /* 0x0a001f0005027f89 */ /* 0x004e2400000e0000 */
[----:B0-----:R-:W-:Y:S02]  /*0100*/  IMAD.IADD R7, R5, 0x1, R2 ;  /* 0x0000000105077824 */ /* 0x001fe400078e0202 */
[----:B------:R-:W-:-:S03]  /*0110*/  IMAD.U32 R5, RZ, RZ, UR7 ;  /* 0x00000007ff057e24 */ /* 0x000fc6000f8e00ff */
[----:B------:R-:W0:Y:S02]  /*0120*/  SHFL.DOWN PT, R2, R7, 0x8, 0x1f ;  /* 0x09001f0007027f89 */ /* 0x000e2400000e0000 */
[----:B0-----:R-:W-:Y:S02]  /*0130*/  IADD3 R13, PT, PT, R7, R2, RZ ;  /* 0x00000002070d7210 */ /* 0x001fe40007ffe0ff */
[----:B---3--:R-:W-:-:S03]  /*0140*/  IADD3.X R7, PT, PT, RZ, UR5, RZ, P0, !PT ;  /* 0x00000005ff077c10 */ /* 0x008fc600087fe4ff */
[----:B------:R-:W0:Y:S02]  /*0150*/  SHFL.DOWN PT, R2, R13, 0x4, 0x1f ;  /* 0x08801f000d027f89 */ /* 0x000e2400000e0000 */
[----:B0-----:R-:W-:-:S05]  /*0160*/  IMAD.IADD R15, R13, 0x1, R2 ;  /* 0x000000010d0f7824 */ /* 0x001fca00078e0202 */
[----:B------:R-:W0:Y:S02]  /*0170*/  SHFL.DOWN PT, R2, R15, 0x2, 0x1f ;  /* 0x08401f000f027f89 */ /* 0x000e2400000e0000 */
[----:B0-----:R-:W-:Y:S01]  /*0180*/  IMAD.IADD R3, R15, 0x1, R2 ;  /* 0x000000010f037824 */ /* 0x001fe200078e0202 */
[----:B------:R-:W-:-:S04]  /*0190*/  MOV R2, 0x0 ;  /* 0x0000000000027802 */ /* 0x000fc80000000f00 */
[----:B------:R-:W0:Y:S01]  /*01a0*/  SHFL.DOWN PT, R10, R3, 0x1, 0x1f ;  /* 0x08201f00030a7f89 */ /* 0x000e2200000e0000 */
[----:B------:R1:W2:Y:S01]  /*01b0*/  LDC.64 R12, c[0x4][R2] ;  /* 0x01000000020c7b82 */ /* 0x0002a20000000a00 */
[----:B0-----:R-:W-:-:S05]  /*01c0*/  IMAD.IADD R10, R3, 0x1, R10 ;  /* 0x00000001030a7824 */ /* 0x001fca00078e020a */
[----:B------:R1:W-:Y:S02]  /*01d0*/  STL.128 [R1], R8 ;  /* 0x0000000801007387 */ /* 0x0003e40000100c00 */
[----:B------:R-:W-:-:S07]  /*01e0*/  LEPC R20, `(.L_x_2) ;  /* 0x000000001014794e */ /* 0x000fce0000000000 */
[----:B-12---:R-:W-:Y:S05]  /*01f0*/  CALL.ABS.NOINC R12 ;  /* 0x000000000c007343 */ /* 0x006fea0003c00000 */
.L_x_2:
[----:B------:R-:W-:Y:S05]  /*0200*/  EXIT ;  /* 0x000000000000794d */ /* 0x000fea0003800000 */
.L_x_3:
        /* <DEDUP_REMOVED lines=15> */
.L_x_5:


//--------------------- .nv.global.init           --------------------------
	.section	.nv.global.init,"aw",@progbits
.nv.global.init:
	.type		$str$1,@object
	.size		$str$1,($str - $str$1)
$str$1:
        /*0000*/ 	.byte	0x54, 0x68, 0x72, 0x65, 0x61, 0x64, 0x20, 0x25, 0x64, 0x20, 0x66, 0x69, 0x6e, 0x61, 0x6c, 0x20
        /*0010*/ 	.byte	0x76, 0x61, 0x6c, 0x75, 0x65, 0x20, 0x3d, 0x20, 0x25, 0x64, 0x0a, 0x00
	.type		$str,@object
	.size		$str,(.L_0 - $str)
$str:
        /*001c*/ 	.byte	0x4c, 0x61, 0x6e, 0x49, 0x64, 0x20, 0x25, 0x64, 0x20, 0x54, 0x68, 0x72, 0x65, 0x61, 0x64, 0x20
        /*002c*/ 	.byte	0x25, 0x64, 0x20, 0x76, 0x61, 0x6c, 0x75, 0x65, 0x20, 0x3d, 0x20, 0x25, 0x64, 0x20, 0x72, 0x65
        /*003c*/ 	.byte	0x73, 0x20, 0x76, 0x61, 0x6c, 0x75, 0x65, 0x20, 0x3d, 0x20, 0x25, 0x64, 0x0a, 0x00
.L_0:


//--------------------- .nv.shared.reserved.0     --------------------------
	.section	.nv.shared.reserved.0,"aw",@nobits
	.weak		__nv_reservedSMEM_offset_0_alias
	.size		__nv_reservedSMEM_offset_0_alias, 0, 64
	.other		__nv_reservedSMEM_offset_0_alias,@"STO_CUDA_RESERVED_SHARED STV_DEFAULT"
__nv_reservedSMEM_offset_0_alias:
	.zero		0
	.zero		64


//--------------------- .nv.constant0._Z5scan4v   --------------------------
	.section	.nv.constant0._Z5scan4v,"a",@progbits
	.sectionflags	@""
	.align	4
.nv.constant0._Z5scan4v:
	.zero		896


//--------------------- .nv.constant0._Z10warpReducePi --------------------------
	.section	.nv.constant0._Z10warpReducePi,"a",@progbits
	.sectionflags	@""
	.align	4
.nv.constant0._Z10warpReducePi:
	.zero		904


//--------------------- SYMBOLS --------------------------

	.type		.nv.reservedSmem.offset0,@object
	.size		.nv.reservedSmem.offset0,0x4
	.type		vprintf,@function
